//
// Generated by NVIDIA NVVM Compiler
//
// Compiler Build ID: CL-36424714
// Cuda compilation tools, release 13.0, V13.0.88
// Based on NVVM 20.0.0
//

.version 9.0
.target sm_100
.address_size 64

	// .globl	_Z14matrixAdditionPPfS0_S0_ii
.global .align 4 .b8 precalc_xorwow_matrix[102400];
.global .align 4 .b8 precalc_xorwow_offset_matrix[102400];
.global .align 4 .b8 mrg32k3aM1[2304];
.global .align 4 .b8 mrg32k3aM2[2304];
.global .align 4 .b8 mrg32k3aM1SubSeq[2016];
.global .align 4 .b8 mrg32k3aM2SubSeq[2016];
.global .align 4 .b8 mrg32k3aM1Seq[2304];
.global .align 4 .b8 mrg32k3aM2Seq[2304];
.const .align 8 .b8 __cr_lgamma_table[72];

.visible .entry _Z14matrixAdditionPPfS0_S0_ii(
	.param .u64 .ptr .align 1 _Z14matrixAdditionPPfS0_S0_ii_param_0,
	.param .u64 .ptr .align 1 _Z14matrixAdditionPPfS0_S0_ii_param_1,
	.param .u64 .ptr .align 1 _Z14matrixAdditionPPfS0_S0_ii_param_2,
	.param .u32 _Z14matrixAdditionPPfS0_S0_ii_param_3,
	.param .u32 _Z14matrixAdditionPPfS0_S0_ii_param_4
)
{
	.reg .pred 	%p<4>;
	.reg .b32 	%r<11>;
	.reg .b32 	%f<4>;
	.reg .b64 	%rd<21>;

	ld.param.u64 	%rd1, [_Z14matrixAdditionPPfS0_S0_ii_param_0];
	ld.param.u64 	%rd2, [_Z14matrixAdditionPPfS0_S0_ii_param_1];
	ld.param.u64 	%rd3, [_Z14matrixAdditionPPfS0_S0_ii_param_2];
	ld.param.u32 	%r3, [_Z14matrixAdditionPPfS0_S0_ii_param_3];
	ld.param.u32 	%r4, [_Z14matrixAdditionPPfS0_S0_ii_param_4];
	mov.u32 	%r5, %ctaid.y;
	mov.u32 	%r6, %ntid.y;
	mov.u32 	%r7, %tid.y;
	mad.lo.s32 	%r1, %r5, %r6, %r7;
	mov.u32 	%r8, %ctaid.x;
	mov.u32 	%r9, %ntid.x;
	mov.u32 	%r10, %tid.x;
	mad.lo.s32 	%r2, %r8, %r9, %r10;
	setp.ge.s32 	%p1, %r1, %r3;
	setp.ge.s32 	%p2, %r2, %r4;
	or.pred  	%p3, %p1, %p2;
	@%p3 bra 	$L__BB0_2;
	cvta.to.global.u64 	%rd4, %rd1;
	cvta.to.global.u64 	%rd5, %rd2;
	cvta.to.global.u64 	%rd6, %rd3;
	mul.wide.u32 	%rd7, %r1, 8;
	add.s64 	%rd8, %rd4, %rd7;
	ld.global.u64 	%rd9, [%rd8];
	cvta.to.global.u64 	%rd10, %rd9;
	mul.wide.s32 	%rd11, %r2, 4;
	add.s64 	%rd12, %rd10, %rd11;
	ld.global.f32 	%f1, [%rd12];
	add.s64 	%rd13, %rd5, %rd7;
	ld.global.u64 	%rd14, [%rd13];
	cvta.to.global.u64 	%rd15, %rd14;
	add.s64 	%rd16, %rd15, %rd11;
	ld.global.f32 	%f2, [%rd16];
	add.f32 	%f3, %f1, %f2;
	add.s64 	%rd17, %rd6, %rd7;
	ld.global.u64 	%rd18, [%rd17];
	cvta.to.global.u64 	%rd19, %rd18;
	add.s64 	%rd20, %rd19, %rd11;
	st.global.f32 	[%rd20], %f3;
$L__BB0_2:
	bar.sync 	0;
	ret;

}


// ===== COMPILED SASS (sm_100) =====

	.target	sm_100

	.elftype	@"ET_EXEC"


//--------------------- .note.nv.tkinfo           --------------------------
	.section	.note.nv.tkinfo,"",@"SHT_NOTE"
	.sectionflags	@"SHF_NOTE_NV_TKINFO"
	.tkinfo
        /*0018*/ 	.word	0x00000002
        /*0030*/ 	.string	""
        /*0030*/ 	.string	"ptxas"
        /*0030*/ 	.string	"Cuda compilation tools, release 13.0, V13.0.88"
        /*0030*/ 	.string	"Build cuda_13.0.r13.0/compiler.36424714_0"
        /*0030*/ 	.string	"-arch sm_100 -m 64 "



//--------------------- .note.nv.cuinfo           --------------------------
	.section	.note.nv.cuinfo,"",@"SHT_NOTE"
	.sectionflags	@"SHF_NOTE_NV_CUINFO"
        /*0018*/ 	.short	0x0002
        /*001a*/ 	.short	0x0064
        /*001c*/ 	.short	0x0082
	.zero		2


//--------------------- .nv.info                  --------------------------
	.section	.nv.info,"",@"SHT_CUDA_INFO"
	.align	4


	//----- nvinfo : EIATTR_REGCOUNT
	.align		4
        /*0000*/ 	.byte	0x04, 0x2f
        /*0002*/ 	.short	(.L_10 - .L_9)
	.align		4
.L_9:
        /*0004*/ 	.word	index@(_Z14matrixAdditionPPfS0_S0_ii)
        /*0008*/ 	.word	0x00000012


	//----- nvinfo : EIATTR_FRAME_SIZE
	.align		4
.L_10:
        /*000c*/ 	.byte	0x04, 0x11
        /*000e*/ 	.short	(.L_12 - .L_11)
	.align		4
.L_11:
        /*0010*/ 	.word	index@(_Z14matrixAdditionPPfS0_S0_ii)
        /*0014*/ 	.word	0x00000000


	//----- nvinfo : EIATTR_MIN_STACK_SIZE
	.align		4
.L_12:
        /*0018*/ 	.byte	0x04, 0x12
        /*001a*/ 	.short	(.L_14 - .L_13)
	.align		4
.L_13:
        /*001c*/ 	.word	index@(_Z14matrixAdditionPPfS0_S0_ii)
        /*0020*/ 	.word	0x00000000
.L_14:


//--------------------- .nv.compat                --------------------------
	.section	.nv.compat,"",@"SHT_CUDA_COMPAT_INFO"
	.align	4
        /*0000*/ 	.byte	0x02, 0x09, 0x00, 0x00, 0x02, 0x02, 0x01, 0x00, 0x02, 0x05, 0x05, 0x00, 0x03, 0x07, 0x01, 0x01
        /*0010*/ 	.byte	0x02, 0x03, 0x00, 0x00, 0x02, 0x06, 0x01, 0x00, 0x04, 0x0b, 0x08, 0x00, 0x09, 0x00, 0x00, 0x00
        /*0020*/ 	.byte	0x00, 0x00, 0x00, 0x00


//--------------------- .nv.info._Z14matrixAdditionPPfS0_S0_ii --------------------------
	.section	.nv.info._Z14matrixAdditionPPfS0_S0_ii,"",@"SHT_CUDA_INFO"
	.sectionflags	@""
	.align	4


	//----- nvinfo : EIATTR_CUDA_API_VERSION
	.align		4
        /*0000*/ 	.byte	0x04, 0x37
        /*0002*/ 	.short	(.L_16 - .L_15)
.L_15:
        /*0004*/ 	.word	0x00000082


	//----- nvinfo : EIATTR_KPARAM_INFO
	.align		4
.L_16:
        /*0008*/ 	.byte	0x04, 0x17
        /*000a*/ 	.short	(.L_18 - .L_17)
.L_17:
        /*000c*/ 	.word	0x00000000
        /*0010*/ 	.short	0x0004
        /*0012*/ 	.short	0x001c
        /*0014*/ 	.byte	0x00, 0xf0, 0x11, 0x00


	//----- nvinfo : EIATTR_KPARAM_INFO
	.align		4
.L_18:
        /*0018*/ 	.byte	0x04, 0x17
        /*001a*/ 	.short	(.L_20 - .L_19)
.L_19:
        /*001c*/ 	.word	0x00000000
        /*0020*/ 	.short	0x0003
        /*0022*/ 	.short	0x0018
        /*0024*/ 	.byte	0x00, 0xf0, 0x11, 0x00


	//----- nvinfo : EIATTR_KPARAM_INFO
	.align		4
.L_20:
        /*0028*/ 	.byte	0x04, 0x17
        /*002a*/ 	.short	(.L_22 - .L_21)
.L_21:
        /*002c*/ 	.word	0x00000000
        /*0030*/ 	.short	0x0002
        /*0032*/ 	.short	0x0010
        /*0034*/ 	.byte	0x00, 0xf5, 0x21, 0x00


	//----- nvinfo : EIATTR_KPARAM_INFO
	.align		4
.L_22:
        /*0038*/ 	.byte	0x04, 0x17
        /*003a*/ 	.short	(.L_24 - .L_23)
.L_23:
        /*003c*/ 	.word	0x00000000
        /*0040*/ 	.short	0x0001
        /*0042*/ 	.short	0x0008
        /*0044*/ 	.byte	0x00, 0xf5, 0x21, 0x00


	//----- nvinfo : EIATTR_KPARAM_INFO
	.align		4
.L_24:
        /*0048*/ 	.byte	0x04, 0x17
        /*004a*/ 	.short	(.L_26 - .L_25)
.L_25:
        /*004c*/ 	.word	0x00000000
        /*0050*/ 	.short	0x0000
        /*0052*/ 	.short	0x0000
        /*0054*/ 	.byte	0x00, 0xf5, 0x21, 0x00


	//----- nvinfo : EIATTR_SPARSE_MMA_MASK
	.align		4
.L_26:
        /*0058*/ 	.byte	0x03, 0x50
        /*005a*/ 	.short	0x0000


	//----- nvinfo : EIATTR_MAXREG_COUNT
	.align		4
        /*005c*/ 	.byte	0x03, 0x1b
        /*005e*/ 	.short	0x00ff


	//----- nvinfo : EIATTR_NUM_BARRIERS
	.align		4
        /*0060*/ 	.byte	0x02, 0x4c
        /*0062*/ 	.byte	0x01
	.zero		1


	//----- nvinfo : EIATTR_MERCURY_ISA_VERSION
	.align		4
        /*0064*/ 	.byte	0x03, 0x5f
        /*0066*/ 	.short	0x0101


	//----- nvinfo : EIATTR_VRC_CTA_INIT_COUNT
	.align		4
        /*0068*/ 	.byte	0x02, 0x4a
	.zero		1
	.zero		1


	//----- nvinfo : EIATTR_EXIT_INSTR_OFFSETS
	.align		4
        /*006c*/ 	.byte	0x04, 0x1c
        /*006e*/ 	.short	(.L_28 - .L_27)


	//   ....[0]....
.L_27:
        /*0070*/ 	.word	0x00000210


	//----- nvinfo : EIATTR_CRS_STACK_SIZE
	.align		4
.L_28:
        /*0074*/ 	.byte	0x04, 0x1e
        /*0076*/ 	.short	(.L_30 - .L_29)
.L_29:
        /*0078*/ 	.word	0x00000000


	//----- nvinfo : EIATTR_CBANK_PARAM_SIZE
	.align		4
.L_30:
        /*007c*/ 	.byte	0x03, 0x19
        /*007e*/ 	.short	0x0020


	//----- nvinfo : EIATTR_PARAM_CBANK
	.align		4
        /*0080*/ 	.byte	0x04, 0x0a
        /*0082*/ 	.short	(.L_32 - .L_31)
	.align		4
.L_31:
        /*0084*/ 	.word	index@(.nv.constant0._Z14matrixAdditionPPfS0_S0_ii)
        /*0088*/ 	.short	0x0380
        /*008a*/ 	.short	0x0020


	//----- nvinfo : EIATTR_SW_WAR
	.align		4
.L_32:
        /*008c*/ 	.byte	0x04, 0x36
        /*008e*/ 	.short	(.L_34 - .L_33)
.L_33:
        /*0090*/ 	.word	0x00000008
.L_34:


//--------------------- .nv.callgraph             --------------------------
	.section	.nv.callgraph,"",@"SHT_CUDA_CALLGRAPH"
	.align	4
	.sectionentsize	8
	.align		4
        /*0000*/ 	.word	0x00000000
	.align		4
        /*0004*/ 	.word	0xffffffff
	.align		4
        /*0008*/ 	.word	0x00000000
	.align		4
        /*000c*/ 	.word	0xfffffffe
	.align		4
        /*0010*/ 	.word	0x00000000
	.align		4
        /*0014*/ 	.word	0xfffffffd
	.align		4
        /*0018*/ 	.word	0x00000000
	.align		4
        /*001c*/ 	.word	0xfffffffc


//--------------------- .nv.constant4             --------------------------
	.section	.nv.constant4,"a",@progbits
	.align	8
	.align		8
.nv.constant4:
        /*0000*/ 	.dword	precalc_xorwow_matrix
	.align		8
        /*0008*/ 	.dword	precalc_xorwow_offset_matrix
	.align		8
        /*0010*/ 	.dword	mrg32k3aM1
	.align		8
        /*0018*/ 	.dword	mrg32k3aM2
	.align		8
        /*0020*/ 	.dword	mrg32k3aM1SubSeq
	.align		8
        /*0028*/ 	.dword	mrg32k3aM2SubSeq
	.align		8
        /*0030*/ 	.dword	mrg32k3aM1Seq
	.align		8
        /*0038*/ 	.dword	mrg32k3aM2Seq


//--------------------- .nv.constant3             --------------------------
	.section	.nv.constant3,"a",@progbits
	.align	8
.nv.constant3:
	.type		__cr_lgamma_table,@object
	.size		__cr_lgamma_table,(.L_8 - __cr_lgamma_table)
__cr_lgamma_table:
        /*0000*/ 	.byte	0x00, 0x00, 0x00, 0x00, 0x00, 0x00, 0x00, 0x00, 0x00, 0x00, 0x00, 0x00, 0x00, 0x00, 0x00, 0x00
        /*0010*/ 	.byte	0xef, 0x39, 0xfa, 0xfe, 0x42, 0x2e, 0xe6, 0x3f, 0x02, 0x20, 0x2a, 0xfa, 0x0b, 0xab, 0xfc, 0x3f
        /*0020*/ 	.byte	0xf9, 0x2c, 0x92, 0x7c, 0xa7, 0x6c, 0x09, 0x40, 0xc9, 0x79, 0x44, 0x3c, 0x64, 0x26, 0x13, 0x40
        /*0030*/ 	.byte	0xca, 0x01, 0xcf, 0x3a, 0x27, 0x51, 0x1a, 0x40, 0x30, 0xcc, 0x2d, 0xf3, 0xe1, 0x0c, 0x21, 0x40
        /*0040*/ 	.byte	0x0d, 0xb7, 0xfc, 0x82, 0x8e, 0x35, 0x25, 0x40
.L_8:


//--------------------- .text._Z14matrixAdditionPPfS0_S0_ii --------------------------
	.section	.text._Z14matrixAdditionPPfS0_S0_ii,"ax",@progbits
	.align	128
        .global         _Z14matrixAdditionPPfS0_S0_ii
        .type           _Z14matrixAdditionPPfS0_S0_ii,@function
        .size           _Z14matrixAdditionPPfS0_S0_ii,(.L_x_3 - _Z14matrixAdditionPPfS0_S0_ii)
        .other          _Z14matrixAdditionPPfS0_S0_ii,@"STO_CUDA_ENTRY STV_DEFAULT"
_Z14matrixAdditionPPfS0_S0_ii:
.text._Z14matrixAdditionPPfS0_S0_ii:
[----:B------:R-:W-:Y:S01]  /*0000*/  LDC R1, c[0x0][0x37c] ;  /* 0x0000df00ff017b82 */ /* 0x000fe20000000800 */
[----:B------:R-:W0:Y:S07]  /*0010*/  S2R R2, SR_TID.X ;  /* 0x0000000000027919 */ /* 0x000e2e0000002100 */
[----:B------:R-:W1:Y:S01]  /*0020*/  LDC R5, c[0x0][0x364] ;  /* 0x0000d900ff057b82 */ /* 0x000e620000000800 */
[----:B------:R-:W2:Y:S01]  /*0030*/  LDCU.64 UR6, c[0x0][0x398] ;  /* 0x00007300ff0677ac */ /* 0x000ea20008000a00 */
[----:B------:R-:W-:Y:S01]  /*0040*/  BSSY.RECONVERGENT B0, `(.L_x_0) ;  /* 0x000001b000007945 */ /* 0x000fe20003800200 */
[----:B------:R-:W1:Y:S05]  /*0050*/  S2R R0, SR_TID.Y ;  /* 0x0000000000007919 */ /* 0x000e6a0000002200 */
[----:B------:R-:W0:Y:S08]  /*0060*/  S2UR UR5, SR_CTAID.X ;  /* 0x00000000000579c3 */ /* 0x000e300000002500 */
[----:B------:R-:W0:Y:S08]  /*0070*/  LDC R13, c[0x0][0x360] ;  /* 0x0000d800ff0d7b82 */ /* 0x000e300000000800 */
[----:B------:R-:W1:Y:S01]  /*0080*/  S2UR UR4, SR_CTAID.Y ;  /* 0x00000000000479c3 */ /* 0x000e620000002600 */
[----:B0-----:R-:W-:-:S05]  /*0090*/  IMAD R13, R13, UR5, R2 ;  /* 0x000000050d0d7c24 */ /* 0x001fca000f8e0202 */
[----:B--2---:R-:W-:Y:S01]  /*00a0*/  ISETP.GE.AND P0, PT, R13, UR7, PT ;  /* 0x000000070d007c0c */ /* 0x004fe2000bf06270 */
[----:B-1----:R-:W-:-:S05]  /*00b0*/  IMAD R5, R5, UR4, R0 ;  /* 0x0000000405057c24 */ /* 0x002fca000f8e0200 */
[----:B------:R-:W-:-:S13]  /*00c0*/  ISETP.GE.OR P0, PT, R5, UR6, P0 ;  /* 0x0000000605007c0c */ /* 0x000fda0008706670 */
[----:B------:R-:W-:Y:S05]  /*00d0*/  @P0 BRA `(.L_x_1) ;  /* 0x0000000000440947 */ /* 0x000fea0003800000 */
[----:B------:R-:W0:Y:S01]  /*00e0*/  LDC.64 R2, c[0x0][0x380] ;  /* 0x0000e000ff027b82 */ /* 0x000e220000000a00 */
[----:B------:R-:W1:Y:S07]  /*00f0*/  LDCU.64 UR4, c[0x0][0x358] ;  /* 0x00006b00ff0477ac */ /* 0x000e6e0008000a00 */
[----:B------:R-:W2:Y:S08]  /*0100*/  LDC.64 R6, c[0x0][0x388] ;  /* 0x0000e200ff067b82 */ /* 0x000eb00000000a00 */
[----:B------:R-:W3:Y:S01]  /*0110*/  LDC.64 R10, c[0x0][0x390] ;  /* 0x0000e400ff0a7b82 */ /* 0x000ee20000000a00 */
[----:B0-----:R-:W-:-:S06]  /*0120*/  IMAD.WIDE.U32 R2, R5, 0x8, R2 ;  /* 0x0000000805027825 */ /* 0x001fcc00078e0002 */
[----:B-1----:R-:W4:Y:S01]  /*0130*/  LDG.E.64 R2, desc[UR4][R2.64] ;  /* 0x0000000402027981 */ /* 0x002f22000c1e1b00 */
[----:B--2---:R-:W-:-:S06]  /*0140*/  IMAD.WIDE.U32 R6, R5, 0x8, R6 ;  /* 0x0000000805067825 */ /* 0x004fcc00078e0006 */
[----:B------:R-:W2:Y:S01]  /*0150*/  LDG.E.64 R6, desc[UR4][R6.64] ;  /* 0x0000000406067981 */ /* 0x000ea2000c1e1b00 */
[----:B---3--:R-:W-:-:S06]  /*0160*/  IMAD.WIDE.U32 R10, R5, 0x8, R10 ;  /* 0x00000008050a7825 */ /* 0x008fcc00078e000a */
[----:B------:R-:W3:Y:S01]  /*0170*/  LDG.E.64 R10, desc[UR4][R10.64] ;  /* 0x000000040a0a7981 */ /* 0x000ee2000c1e1b00 */
[----:B----4-:R-:W-:-:S06]  /*0180*/  IMAD.WIDE R4, R13, 0x4, R2 ;  /* 0x000000040d047825 */ /* 0x010fcc00078e0202 */
[----:B------:R-:W4:Y:S01]  /*0190*/  LDG.E R4, desc[UR4][R4.64] ;  /* 0x0000000404047981 */ /* 0x000f22000c1e1900 */
[----:B--2---:R-:W-:-:S06]  /*01a0*/  IMAD.WIDE R8, R13, 0x4, R6 ;  /* 0x000000040d087825 */ /* 0x004fcc00078e0206 */
[----:B------:R-:W4:Y:S01]  /*01b0*/  LDG.E R9, desc[UR4][R8.64] ;  /* 0x0000000408097981 */ /* 0x000f22000c1e1900 */
[----:B---3--:R-:W-:-:S04]  /*01c0*/  IMAD.WIDE R12, R13, 0x4, R10 ;  /* 0x000000040d0c7825 */ /* 0x008fc800078e020a */
[----:B----4-:R-:W-:-:S05]  /*01d0*/  FADD R15, R4, R9 ;  /* 0x00000009040f7221 */ /* 0x010fca0000000000 */
[----:B------:R0:W-:Y:S02]  /*01e0*/  STG.E desc[UR4][R12.64], R15 ;  /* 0x0000000f0c007986 */ /* 0x0001e4000c101904 */
.L_x_1:
[----:B------:R-:W-:Y:S05]  /*01f0*/  BSYNC.RECONVERGENT B0 ;  /* 0x0000000000007941 */ /* 0x000fea0003800200 */
.L_x_0:
[----:B------:R-:W-:Y:S06]  /*0200*/  BAR.SYNC.DEFER_BLOCKING 0x0 ;  /* 0x0000000000007b1d */ /* 0x000fec0000010000 */
[----:B------:R-:W-:Y:S05]  /*0210*/  EXIT ;  /* 0x000000000000794d */ /* 0x000fea0003800000 */
.L_x_2:
[----:B------:R-:W-:-:S00]  /*0220*/  BRA `(.L_x_2) ;  /* 0xfffffffc00fc7947 */ /* 0x000fc0000383ffff */
[----:B------:R-:W-:-:S00]  /*0230*/  NOP ;  /* 0x0000000000007918 */ /* 0x000fc00000000000 */
        /* <DEDUP_REMOVED lines=12> */
.L_x_3:


//--------------------- .nv.global.init           --------------------------
	.section	.nv.global.init,"aw",@progbits
	.align	4
.nv.global.init:
	.type		mrg32k3aM1SubSeq,@object
	.size		mrg32k3aM1SubSeq,(mrg32k3aM2SubSeq - mrg32k3aM1SubSeq)
mrg32k3aM1SubSeq:
        /*0000*/ 	.byte	0x0b, 0xcc, 0xee, 0x04, 0x73, 0x29, 0x8b, 0x6f, 0xf6, 0x53, 0x03, 0xf6, 0x23, 0xf6, 0xea, 0xda
        /* <DEDUP_REMOVED lines=125> */
	.type		mrg32k3aM2SubSeq,@object
	.size		mrg32k3aM2SubSeq,(mrg32k3aM1 - mrg32k3aM2SubSeq)
mrg32k3aM2SubSeq:
        /* <DEDUP_REMOVED lines=126> */
	.type		mrg32k3aM1,@object
	.size		mrg32k3aM1,(mrg32k3aM1Seq - mrg32k3aM1)
mrg32k3aM1:
        /* <DEDUP_REMOVED lines=144> */
	.type		mrg32k3aM1Seq,@object
	.size		mrg32k3aM1Seq,(mrg32k3aM2 - mrg32k3aM1Seq)
mrg32k3aM1Seq:
        /* <DEDUP_REMOVED lines=144> */
	.type		mrg32k3aM2,@object
	.size		mrg32k3aM2,(mrg32k3aM2Seq - mrg32k3aM2)
mrg32k3aM2:
        /* <DEDUP_REMOVED lines=144> */
	.type		mrg32k3aM2Seq,@object
	.size		mrg32k3aM2Seq,(precalc_xorwow_matrix - mrg32k3aM2Seq)
mrg32k3aM2Seq:
        /* <DEDUP_REMOVED lines=144> */
	.type		precalc_xorwow_matrix,@object
	.size		precalc_xorwow_matrix,(precalc_xorwow_offset_matrix - precalc_xorwow_matrix)
precalc_xorwow_matrix:
        /* <DEDUP_REMOVED lines=6400> */
	.type		precalc_xorwow_offset_matrix,@object
	.size		precalc_xorwow_offset_matrix,(.L_1 - precalc_xorwow_offset_matrix)
precalc_xorwow_offset_matrix:
        /* <DEDUP_REMOVED lines=6400> */
.L_1:


//--------------------- .nv.shared.reserved.0     --------------------------
	.section	.nv.shared.reserved.0,"aw",@nobits
	.weak		__nv_reservedSMEM_offset_0_alias
	.size		__nv_reservedSMEM_offset_0_alias, 0, 64
	.other		__nv_reservedSMEM_offset_0_alias,@"STO_CUDA_RESERVED_SHARED STV_DEFAULT"
__nv_reservedSMEM_offset_0_alias:
	.zero		0
	.zero		64


//--------------------- .nv.constant0._Z14matrixAdditionPPfS0_S0_ii --------------------------
	.section	.nv.constant0._Z14matrixAdditionPPfS0_S0_ii,"a",@progbits
	.sectionflags	@""
	.align	4
.nv.constant0._Z14matrixAdditionPPfS0_S0_ii:
	.zero		928


//--------------------- SYMBOLS --------------------------

	.type		.nv.reservedSmem.offset0,@object
	.size		.nv.reservedSmem.offset0,0x4
